	.headerflags	@"EF_CUDA_TEXMODE_UNIFIED EF_CUDA_64BIT_ADDRESS EF_CUDA_ACCELERATORS EF_CUDA_SM90 EF_CUDA_VIRTUAL_SM(EF_CUDA_SM90)"
	.elftype	@"ET_EXEC"


//--------------------- .nv.info                  --------------------------
	.section	.nv.info,"",@"SHT_CUDA_INFO"
	.align	4


	//----- nvinfo : EIATTR_REGCOUNT
	.align		4
        /*0000*/ 	.byte	0x04, 0x2f
        /*0002*/ 	.short	(.L_3 - .L_2)
	.align		4
.L_2:
        /*0004*/ 	.word	index@(triton_poi_fused_cat_1)
        /*0008*/ 	.word	0x00000020


	//----- nvinfo : EIATTR_MIN_STACK_SIZE
	.align		4
.L_3:
        /*000c*/ 	.byte	0x04, 0x12
        /*000e*/ 	.short	(.L_5 - .L_4)
	.align		4
.L_4:
        /*0010*/ 	.word	index@(triton_poi_fused_cat_1)
        /*0014*/ 	.word	0x00000000


	//----- nvinfo : EIATTR_FRAME_SIZE
	.align		4
.L_5:
        /*0018*/ 	.byte	0x04, 0x11
        /*001a*/ 	.short	(.L_7 - .L_6)
	.align		4
.L_6:
        /*001c*/ 	.word	index@(triton_poi_fused_cat_1)
        /*0020*/ 	.word	0x00000000


	//----- nvinfo : EIATTR_MIN_STACK_SIZE
	.align		4
.L_7:
        /*0024*/ 	.byte	0x04, 0x12
        /*0026*/ 	.short	(.L_9 - .L_8)
	.align		4
.L_8:
        /*0028*/ 	.word	index@(triton_poi_fused_cat_1)
        /*002c*/ 	.word	0x00000000
.L_9:


//--------------------- .nv.info.triton_poi_fused_cat_1 --------------------------
	.section	.nv.info.triton_poi_fused_cat_1,"",@"SHT_CUDA_INFO"
	.sectionflags	@""
	.align	4


	//----- nvinfo : EIATTR_CUDA_API_VERSION
	.align		4
        /*0000*/ 	.byte	0x04, 0x37
        /*0002*/ 	.short	(.L_11 - .L_10)
.L_10:
        /*0004*/ 	.word	0x0000007c


	//----- nvinfo : EIATTR_KPARAM_INFO
	.align		4
.L_11:
        /*0008*/ 	.byte	0x04, 0x17
        /*000a*/ 	.short	(.L_13 - .L_12)
.L_12:
        /*000c*/ 	.word	0x00000000
        /*0010*/ 	.short	0x000b
        /*0012*/ 	.short	0x0058
        /*0014*/ 	.byte	0x00, 0xf0, 0x11, 0x00


	//----- nvinfo : EIATTR_KPARAM_INFO
	.align		4
.L_13:
        /*0018*/ 	.byte	0x04, 0x17
        /*001a*/ 	.short	(.L_15 - .L_14)
.L_14:
        /*001c*/ 	.word	0x00000000
        /*0020*/ 	.short	0x000a
        /*0022*/ 	.short	0x0050
        /*0024*/ 	.byte	0x00, 0xf4, 0x21, 0x00


	//----- nvinfo : EIATTR_KPARAM_INFO
	.align		4
.L_15:
        /*0028*/ 	.byte	0x04, 0x17
        /*002a*/ 	.short	(.L_17 - .L_16)
.L_16:
        /*002c*/ 	.word	0x00000000
        /*0030*/ 	.short	0x0009
        /*0032*/ 	.short	0x0048
        /*0034*/ 	.byte	0x00, 0xf4, 0x21, 0x00


	//----- nvinfo : EIATTR_KPARAM_INFO
	.align		4
.L_17:
        /*0038*/ 	.byte	0x04, 0x17
        /*003a*/ 	.short	(.L_19 - .L_18)
.L_18:
        /*003c*/ 	.word	0x00000000
        /*0040*/ 	.short	0x0008
        /*0042*/ 	.short	0x0040
        /*0044*/ 	.byte	0x00, 0xf4, 0x21, 0x00


	//----- nvinfo : EIATTR_KPARAM_INFO
	.align		4
.L_19:
        /*0048*/ 	.byte	0x04, 0x17
        /*004a*/ 	.short	(.L_21 - .L_20)
.L_20:
        /*004c*/ 	.word	0x00000000
        /*0050*/ 	.short	0x0007
        /*0052*/ 	.short	0x0038
        /*0054*/ 	.byte	0x00, 0xf4, 0x21, 0x00


	//----- nvinfo : EIATTR_KPARAM_INFO
	.align		4
.L_21:
        /*0058*/ 	.byte	0x04, 0x17
        /*005a*/ 	.short	(.L_23 - .L_22)
.L_22:
        /*005c*/ 	.word	0x00000000
        /*0060*/ 	.short	0x0006
        /*0062*/ 	.short	0x0030
        /*0064*/ 	.byte	0x00, 0xf4, 0x21, 0x00


	//----- nvinfo : EIATTR_KPARAM_INFO
	.align		4
.L_23:
        /*0068*/ 	.byte	0x04, 0x17
        /*006a*/ 	.short	(.L_25 - .L_24)
.L_24:
        /*006c*/ 	.word	0x00000000
        /*0070*/ 	.short	0x0005
        /*0072*/ 	.short	0x0028
        /*0074*/ 	.byte	0x00, 0xf4, 0x21, 0x00


	//----- nvinfo : EIATTR_KPARAM_INFO
	.align		4
.L_25:
        /*0078*/ 	.byte	0x04, 0x17
        /*007a*/ 	.short	(.L_27 - .L_26)
.L_26:
        /*007c*/ 	.word	0x00000000
        /*0080*/ 	.short	0x0004
        /*0082*/ 	.short	0x0020
        /*0084*/ 	.byte	0x00, 0xf4, 0x21, 0x00


	//----- nvinfo : EIATTR_KPARAM_INFO
	.align		4
.L_27:
        /*0088*/ 	.byte	0x04, 0x17
        /*008a*/ 	.short	(.L_29 - .L_28)
.L_28:
        /*008c*/ 	.word	0x00000000
        /*0090*/ 	.short	0x0003
        /*0092*/ 	.short	0x0018
        /*0094*/ 	.byte	0x00, 0xf4, 0x21, 0x00


	//----- nvinfo : EIATTR_KPARAM_INFO
	.align		4
.L_29:
        /*0098*/ 	.byte	0x04, 0x17
        /*009a*/ 	.short	(.L_31 - .L_30)
.L_30:
        /*009c*/ 	.word	0x00000000
        /*00a0*/ 	.short	0x0002
        /*00a2*/ 	.short	0x0010
        /*00a4*/ 	.byte	0x00, 0xf4, 0x21, 0x00


	//----- nvinfo : EIATTR_KPARAM_INFO
	.align		4
.L_31:
        /*00a8*/ 	.byte	0x04, 0x17
        /*00aa*/ 	.short	(.L_33 - .L_32)
.L_32:
        /*00ac*/ 	.word	0x00000000
        /*00b0*/ 	.short	0x0001
        /*00b2*/ 	.short	0x0008
        /*00b4*/ 	.byte	0x00, 0xf4, 0x21, 0x00


	//----- nvinfo : EIATTR_KPARAM_INFO
	.align		4
.L_33:
        /*00b8*/ 	.byte	0x04, 0x17
        /*00ba*/ 	.short	(.L_35 - .L_34)
.L_34:
        /*00bc*/ 	.word	0x00000000
        /*00c0*/ 	.short	0x0000
        /*00c2*/ 	.short	0x0000
        /*00c4*/ 	.byte	0x00, 0xf4, 0x21, 0x00


	//----- nvinfo : EIATTR_SPARSE_MMA_MASK
	.align		4
.L_35:
        /*00c8*/ 	.byte	0x03, 0x50
        /*00ca*/ 	.short	0x0000


	//----- nvinfo : EIATTR_MAXREG_COUNT
	.align		4
        /*00cc*/ 	.byte	0x03, 0x1b
        /*00ce*/ 	.short	0x00ff


	//----- nvinfo : EIATTR_EXIT_INSTR_OFFSETS
	.align		4
        /*00d0*/ 	.byte	0x04, 0x1c
        /*00d2*/ 	.short	(.L_37 - .L_36)


	//   ....[0]....
.L_36:
        /*00d4*/ 	.word	0x00000a20


	//----- nvinfo : EIATTR_REQNTID
	.align		4
.L_37:
        /*00d8*/ 	.byte	0x04, 0x10
        /*00da*/ 	.short	(.L_39 - .L_38)
.L_38:
        /*00dc*/ 	.word	0x00000100
        /*00e0*/ 	.word	0x00000001
        /*00e4*/ 	.word	0x00000001


	//----- nvinfo : EIATTR_CBANK_PARAM_SIZE
	.align		4
.L_39:
        /*00e8*/ 	.byte	0x03, 0x19
        /*00ea*/ 	.short	0x005c


	//----- nvinfo : EIATTR_PARAM_CBANK
	.align		4
        /*00ec*/ 	.byte	0x04, 0x0a
        /*00ee*/ 	.short	(.L_41 - .L_40)
	.align		4
.L_40:
        /*00f0*/ 	.word	index@(.nv.constant0.triton_poi_fused_cat_1)
        /*00f4*/ 	.short	0x0210
        /*00f6*/ 	.short	0x005c


	//----- nvinfo : EIATTR_SW_WAR
	.align		4
.L_41:
        /*00f8*/ 	.byte	0x04, 0x36
        /*00fa*/ 	.short	(.L_43 - .L_42)
.L_42:
        /*00fc*/ 	.word	0x00000008
.L_43:


//--------------------- .nv.callgraph             --------------------------
	.section	.nv.callgraph,"",@"SHT_CUDA_CALLGRAPH"
	.align	4
	.sectionentsize	8
	.align		4
        /*0000*/ 	.word	0x00000000
	.align		4
        /*0004*/ 	.word	0xffffffff
	.align		4
        /*0008*/ 	.word	0x00000000
	.align		4
        /*000c*/ 	.word	0xfffffffe
	.align		4
        /*0010*/ 	.word	0x00000000
	.align		4
        /*0014*/ 	.word	0xfffffffd
	.align		4
        /*0018*/ 	.word	0x00000000
	.align		4
        /*001c*/ 	.word	0xfffffffc


//--------------------- .nv.constant4             --------------------------
	.section	.nv.constant4,"a",@progbits
	.align	8
	.align		8
.nv.constant4:
        /*0000*/ 	.dword	_$_str
	.align		8
        /*0008*/ 	.dword	_$_str_$_2


//--------------------- .text.triton_poi_fused_cat_1 --------------------------
	.section	.text.triton_poi_fused_cat_1,"ax",@progbits
	.align	128
        .global         triton_poi_fused_cat_1
        .type           triton_poi_fused_cat_1,@function
        .size           triton_poi_fused_cat_1,(.L_x_1 - triton_poi_fused_cat_1)
        .other          triton_poi_fused_cat_1,@"STO_CUDA_ENTRY STV_DEFAULT"
triton_poi_fused_cat_1:
.text.triton_poi_fused_cat_1:
[----:B------:R-:W-:Y:S01]  /*0000*/  LDC R1, c[0x0][0x28] ;  /* 0x00000a00ff017b82 */ /* 0x000fe20000000800 */
[----:B------:R-:W1:Y:S07]  /*0010*/  S2R R0, SR_TID.X ;  /* 0x0000000000007919 */ /* 0x000e6e0000002100 */
[----:B------:R-:W2:Y:S01]  /*0020*/  LDC.64 R18, c[0x0][0x220] ;  /* 0x00008800ff127b82 */ /* 0x000ea20000000a00 */
[----:B------:R-:W-:Y:S01]  /*0030*/  CS2R R6, SRZ ;  /* 0x0000000000067805 */ /* 0x000fe2000001ff00 */
[----:B------:R-:W-:Y:S01]  /*0040*/  ULDC.64 UR4, c[0x0][0x208] ;  /* 0x0000820000047ab9 */ /* 0x000fe20000000a00 */
[----:B------:R-:W3:Y:S05]  /*0050*/  S2R R3, SR_CTAID.X ;  /* 0x0000000000037919 */ /* 0x000eea0000002500 */
[----:B------:R-:W4:Y:S01]  /*0060*/  LDC.64 R26, c[0x0][0x248] ;  /* 0x00009200ff1a7b82 */ /* 0x000f220000000a00 */
[----:B------:R-:W-:-:S07]  /*0070*/  CS2R R8, SRZ ;  /* 0x0000000000087805 */ /* 0x000fce000001ff00 */
[----:B------:R-:W5:Y:S08]  /*0080*/  LDC.64 R16, c[0x0][0x228] ;  /* 0x00008a00ff107b82 */ /* 0x000f700000000a00 */
[----:B------:R-:W4:Y:S01]  /*0090*/  LDC.64 R24, c[0x0][0x218] ;  /* 0x00008600ff187b82 */ /* 0x000f220000000a00 */
[----:B-1----:R-:W-:-:S07]  /*00a0*/  IMAD.SHL.U32 R0, R0, 0x2, RZ ;  /* 0x0000000200007824 */ /* 0x002fce00078e00ff */
[----:B------:R-:W1:Y:S01]  /*00b0*/  LDC.64 R12, c[0x0][0x230] ;  /* 0x00008c00ff0c7b82 */ /* 0x000e620000000a00 */
[----:B---3--:R-:W-:Y:S02]  /*00c0*/  SHF.R.S32.HI R23, RZ, 0x16, R3 ;  /* 0x00000016ff177819 */ /* 0x008fe40000011403 */
[----:B------:R-:W-:Y:S02]  /*00d0*/  LOP3.LUT R0, R0, 0x1fe, RZ, 0xc0, !PT ;  /* 0x000001fe00007812 */ /* 0x000fe400078ec0ff */
[----:B------:R-:W-:-:S03]  /*00e0*/  SGXT R23, R23, 0x1 ;  /* 0x000000011717781a */ /* 0x000fc60000000200 */
[----:B------:R-:W3:Y:S01]  /*00f0*/  LDC.64 R14, c[0x0][0x240] ;  /* 0x00009000ff0e7b82 */ /* 0x000ee20000000a00 */
[----:B------:R-:W-:-:S05]  /*0100*/  IMAD R20, R3, 0x200, R0 ;  /* 0x0000020003147824 */ /* 0x000fca00078e0200 */
[----:B------:R-:W-:Y:S02]  /*0110*/  LEA.HI R21, R23, R20, RZ, 0xc ;  /* 0x0000001417157211 */ /* 0x000fe400078f60ff */
[----:B------:R-:W-:Y:S01]  /*0120*/  CS2R R10, SRZ ;  /* 0x00000000000a7805 */ /* 0x000fe2000001ff00 */
[----:B------:R-:W-:Y:S01]  /*0130*/  IMAD.MOV.U32 R5, RZ, RZ, RZ ;  /* 0x000000ffff057224 */ /* 0x000fe200078e00ff */
[----:B------:R-:W1:Y:S01]  /*0140*/  LDC.64 R28, c[0x0][0x250] ;  /* 0x00009400ff1c7b82 */ /* 0x000e620000000a00 */
[----:B------:R-:W-:-:S04]  /*0150*/  SHF.R.S32.HI R4, RZ, 0xc, R21 ;  /* 0x0000000cff047819 */ /* 0x000fc80000011415 */
[----:B------:R-:W-:-:S04]  /*0160*/  LEA.HI R0, R4, R4, RZ, 0x9 ;  /* 0x0000000404007211 */ /* 0x000fc800078f48ff */
[----:B------:R-:W-:-:S05]  /*0170*/  LOP3.LUT R3, R0, 0xfffffe00, RZ, 0xc0, !PT ;  /* 0xfffffe0000037812 */ /* 0x000fca00078ec0ff */
[----:B------:R-:W-:-:S04]  /*0180*/  IMAD.IADD R4, R4, 0x1, -R3 ;  /* 0x0000000104047824 */ /* 0x000fc800078e0a03 */
[C---:B--2---:R-:W-:Y:S01]  /*0190*/  IMAD.WIDE R18, R4.reuse, 0x4, R18 ;  /* 0x0000000404127825 */ /* 0x044fe200078e0212 */
[C---:B------:R-:W-:Y:S02]  /*01a0*/  ISETP.GE.AND P0, PT, R4.reuse, 0x100, PT ;  /* 0x000001000400780c */ /* 0x040fe40003f06270 */
[----:B------:R-:W-:-:S11]  /*01b0*/  ISETP.GT.AND P1, PT, R4, 0xff, PT ;  /* 0x000000ff0400780c */ /* 0x000fd60003f24270 */
[----:B------:R-:W2:Y:S01]  /*01c0*/  @!P0 LDG.E.EL R6, desc[UR4][R18.64] ;  /* 0x0000000412068981 */ /* 0x000ea2000c2e1900 */
[----:B------:R-:W-:Y:S01]  /*01d0*/  CS2R R2, SRZ ;  /* 0x0000000000027805 */ /* 0x000fe2000001ff00 */
[C---:B----4-:R-:W-:Y:S02]  /*01e0*/  IMAD.WIDE R26, R4.reuse, 0x4, R26 ;  /* 0x00000004041a7825 */ /* 0x050fe400078e021a */
[----:B------:R4:W2:Y:S04]  /*01f0*/  @!P0 LDG.E.EL R7, desc[UR4][R18.64] ;  /* 0x0000000412078981 */ /* 0x0008a8000c2e1900 */
[----:B------:R-:W2:Y:S04]  /*0200*/  @P1 LDG.E.EL R3, desc[UR4][R26.64+-0x400] ;  /* 0xfffc00041a031981 */ /* 0x000ea8000c2e1900 */
[----:B------:R-:W2:Y:S01]  /*0210*/  @P1 LDG.E.EL R9, desc[UR4][R26.64+-0x400] ;  /* 0xfffc00041a091981 */ /* 0x000ea2000c2e1900 */
[C---:B-----5:R-:W-:Y:S01]  /*0220*/  IMAD.WIDE R16, R4.reuse, 0x4, R16 ;  /* 0x0000000404107825 */ /* 0x060fe200078e0210 */
[----:B----4-:R-:W4:Y:S03]  /*0230*/  LDC.64 R18, c[0x0][0x210] ;  /* 0x00008400ff127b82 */ /* 0x010f260000000a00 */
[----:B0-----:R-:W-:Y:S01]  /*0240*/  IMAD.WIDE R24, R4, 0x4, R24 ;  /* 0x0000000404187825 */ /* 0x001fe200078e0218 */
[----:B------:R-:W5:Y:S04]  /*0250*/  @!P0 LDG.E.EL R8, desc[UR4][R16.64] ;  /* 0x0000000410088981 */ /* 0x000f68000c2e1900 */
[----:B------:R0:W5:Y:S01]  /*0260*/  @!P0 LDG.E.EL R10, desc[UR4][R16.64] ;  /* 0x00000004100a8981 */ /* 0x000162000c2e1900 */
[----:B------:R-:W-:-:S03]  /*0270*/  LOP3.LUT R21, R21, 0xfffff000, RZ, 0xc0, !PT ;  /* 0xfffff00015157812 */ /* 0x000fc600078ec0ff */
[----:B------:R-:W5:Y:S04]  /*0280*/  @!P0 LDG.E.EL R5, desc[UR4][R24.64] ;  /* 0x0000000418058981 */ /* 0x000f68000c2e1900 */
[----:B------:R3:W5:Y:S01]  /*0290*/  @!P0 LDG.E.EL R11, desc[UR4][R24.64] ;  /* 0x00000004180b8981 */ /* 0x000762000c2e1900 */
[----:B------:R-:W-:Y:S01]  /*02a0*/  IMAD.MOV.U32 R0, RZ, RZ, RZ ;  /* 0x000000ffff007224 */ /* 0x000fe200078e00ff */
[----:B0-----:R-:W0:Y:S01]  /*02b0*/  LDC.64 R16, c[0x0][0x238] ;  /* 0x00008e00ff107b82 */ /* 0x001e220000000a00 */
[----:B------:R-:W-:Y:S02]  /*02c0*/  IMAD.IADD R21, R20, 0x1, -R21 ;  /* 0x0000000114157824 */ /* 0x000fe400078e0a15 */
[----:B-1----:R-:W-:Y:S01]  /*02d0*/  IMAD.WIDE R12, R4, 0x4, R12 ;  /* 0x00000004040c7825 */ /* 0x002fe200078e020c */
[----:B---3--:R-:W-:-:S03]  /*02e0*/  LEA.HI R24, R23, R20, RZ, 0x15 ;  /* 0x0000001417187211 */ /* 0x008fc600078fa8ff */
[----:B------:R-:W-:Y:S01]  /*02f0*/  IMAD.WIDE R14, R4, 0x4, R14 ;  /* 0x00000004040e7825 */ /* 0x000fe200078e020e */
[----:B------:R-:W3:Y:S01]  /*0300*/  @!P0 LDG.E.EL R2, desc[UR4][R12.64] ;  /* 0x000000040c028981 */ /* 0x000ee2000c2e1900 */
[----:B------:R-:W-:Y:S02]  /*0310*/  LOP3.LUT R27, R24, 0xffe00000, RZ, 0xc0, !PT ;  /* 0xffe00000181b7812 */ /* 0x000fe400078ec0ff */
[----:B------:R-:W-:Y:S02]  /*0320*/  SHF.R.S32.HI R24, RZ, 0x15, R24 ;  /* 0x00000015ff187819 */ /* 0x000fe40000011418 */
[----:B------:R-:W-:Y:S01]  /*0330*/  CS2R R22, SRZ ;  /* 0x0000000000167805 */ /* 0x000fe2000001ff00 */
[----:B------:R1:W3:Y:S01]  /*0340*/  @!P0 LDG.E.EL R0, desc[UR4][R12.64] ;  /* 0x000000040c008981 */ /* 0x0002e2000c2e1900 */
[----:B------:R-:W-:Y:S02]  /*0350*/  IMAD.IADD R27, R20, 0x1, -R27 ;  /* 0x00000001141b7824 */ /* 0x000fe400078e0a1b */
[----:B------:R-:W-:-:S02]  /*0360*/  IMAD R21, R24, 0x100000, R21 ;  /* 0x0010000018157824 */ /* 0x000fc400078e0215 */
[----:B------:R-:W-:Y:S01]  /*0370*/  IMAD R27, R24, 0x100000, R27 ;  /* 0x00100000181b7824 */ /* 0x000fe200078e021b */
[----:B------:R-:W3:Y:S01]  /*0380*/  @P1 LDG.E.EL R22, desc[UR4][R14.64+-0x400] ;  /* 0xfffc00040e161981 */ /* 0x000ee2000c2e1900 */
[----:B------:R-:W-:Y:S01]  /*0390*/  IMAD R21, R4, 0x1000, R21 ;  /* 0x0000100004157824 */ /* 0x000fe200078e0215 */
[----:B-1----:R-:W1:Y:S02]  /*03a0*/  LDC.64 R12, c[0x0][0x258] ;  /* 0x00009600ff0c7b82 */ /* 0x002e640000000a00 */
[----:B------:R0:W3:Y:S01]  /*03b0*/  @P1 LDG.E.EL R23, desc[UR4][R14.64+-0x400] ;  /* 0xfffc00040e171981 */ /* 0x0000e2000c2e1900 */
[----:B----4-:R-:W-:-:S04]  /*03c0*/  IMAD.WIDE R18, R27, 0x4, R18 ;  /* 0x000000041b127825 */ /* 0x010fc800078e0212 */
[----:B------:R-:W-:Y:S01]  /*03d0*/  VIADD R21, R21, 0xfff00000 ;  /* 0xfff0000015157836 */ /* 0x000fe20000000000 */
[----:B0-----:R-:W-:-:S03]  /*03e0*/  CS2R R14, SRZ ;  /* 0x00000000000e7805 */ /* 0x001fc6000001ff00 */
[----:B------:R-:W-:Y:S01]  /*03f0*/  IMAD.WIDE R16, R21, 0x4, R16 ;  /* 0x0000000415107825 */ /* 0x000fe200078e0210 */
[----:B------:R-:W-:Y:S02]  /*0400*/  CS2R R20, SRZ ;  /* 0x0000000000147805 */ /* 0x000fe4000001ff00 */
[----:B------:R-:W4:Y:S01]  /*0410*/  @!P0 LDG.E.64 R14, desc[UR4][R18.64] ;  /* 0x00000004120e8981 */ /* 0x000f22000c1e1b00 */
[----:B------:R-:W-:-:S03]  /*0420*/  IMAD.MOV.U32 R25, RZ, RZ, RZ ;  /* 0x000000ffff197224 */ /* 0x000fc600078e00ff */
[----:B------:R-:W3:Y:S01]  /*0430*/  @P1 LDG.E.64 R20, desc[UR4][R16.64] ;  /* 0x0000000410141981 */ /* 0x000ee2000c1e1b00 */
[----:B------:R-:W-:Y:S02]  /*0440*/  IMAD.MOV.U32 R26, RZ, RZ, RZ ;  /* 0x000000ffff1a7224 */ /* 0x000fe400078e00ff */
[----:B------:R-:W-:-:S04]  /*0450*/  IMAD.WIDE R28, R4, 0x4, R28 ;  /* 0x00000004041c7825 */ /* 0x000fc800078e021c */
[----:B-1----:R-:W-:Y:S01]  /*0460*/  IMAD.WIDE R12, R4, 0x4, R12 ;  /* 0x00000004040c7825 */ /* 0x002fe200078e020c */
[----:B------:R-:W3:Y:S03]  /*0470*/  @P1 LDG.E.EL R25, desc[UR4][R28.64+-0x400] ;  /* 0xfffc00041c191981 */ /* 0x000ee6000c2e1900 */
[----:B------:R-:W-:Y:S01]  /*0480*/  IMAD.MOV.U32 R4, RZ, RZ, RZ ;  /* 0x000000ffff047224 */ /* 0x000fe200078e00ff */
[----:B------:R0:W3:Y:S05]  /*0490*/  @P1 LDG.E.EL R26, desc[UR4][R28.64+-0x400] ;  /* 0xfffc00041c1a1981 */ /* 0x0000ea000c2e1900 */
[----:B------:R-:W3:Y:S01]  /*04a0*/  @P1 LDG.E.EL R4, desc[UR4][R12.64+-0x400] ;  /* 0xfffc00040c041981 */ /* 0x000ee2000c2e1900 */
[----:B0-----:R-:W-:-:S06]  /*04b0*/  IMAD.MOV.U32 R28, RZ, RZ, RZ ;  /* 0x000000ffff1c7224 */ /* 0x001fcc00078e00ff */
[----:B------:R0:W3:Y:S01]  /*04c0*/  @P1 LDG.E.EL R28, desc[UR4][R12.64+-0x400] ;  /* 0xfffc00040c1c1981 */ /* 0x0000e2000c2e1900 */
[----:B------:R-:W-:Y:S01]  /*04d0*/  IMAD R27, R24, 0x500000, R27 ;  /* 0x00500000181b7824 */ /* 0x000fe200078e021b */
[----:B--2---:R-:W-:-:S05]  /*04e0*/  SEL R6, R6, RZ, !P0 ;  /* 0x000000ff06067207 */ /* 0x004fca0004000000 */
[----:B------:R-:W-:-:S06]  /*04f0*/  FADD R18, R6, 9.9999997473787516356e-06 ;  /* 0x3727c5ac06127421 */ /* 0x000fcc0000000000 */
[----:B------:R-:W1:Y:S01]  /*0500*/  MUFU.SQRT R18, R18 ;  /* 0x0000001200127308 */ /* 0x000e620000002000 */
[----:B------:R-:W-:Y:S02]  /*0510*/  SEL R7, R7, RZ, !P0 ;  /* 0x000000ff07077207 */ /* 0x000fe40004000000 */
[----:B------:R-:W-:-:S03]  /*0520*/  SEL R6, R3, RZ, P1 ;  /* 0x000000ff03067207 */ /* 0x000fc60000800000 */
[----:B------:R-:W-:Y:S02]  /*0530*/  FADD R7, R7, 9.9999997473787516356e-06 ;  /* 0x3727c5ac07077421 */ /* 0x000fe40000000000 */
[----:B------:R-:W-:Y:S02]  /*0540*/  FADD R6, R6, 9.9999997473787516356e-06 ;  /* 0x3727c5ac06067421 */ /* 0x000fe40000000000 */
[----:B------:R-:W2:Y:S01]  /*0550*/  MUFU.SQRT R3, R7 ;  /* 0x0000000700037308 */ /* 0x000ea20000002000 */
[C---:B-1----:R-:W-:Y:S02]  /*0560*/  FSETP.GT.AND P4, PT, R18.reuse, 8.50705917302346158658e+37, PT ;  /* 0x7e8000001200780b */ /* 0x042fe40003f84000 */
[----:B------:R-:W-:Y:S02]  /*0570*/  FSETP.GEU.AND P5, PT, R18, 1.175494350822287508e-38, PT ;  /* 0x008000001200780b */ /* 0x000fe40003fae000 */
[----:B------:R-:W-:-:S03]  /*0580*/  SEL R9, R9, RZ, P1 ;  /* 0x000000ff09097207 */ /* 0x000fc60000800000 */
[----:B------:R-:W1:Y:S02]  /*0590*/  MUFU.SQRT R6, R6 ;  /* 0x0000000600067308 */ /* 0x000e640000002000 */
[----:B0-----:R-:W-:Y:S01]  /*05a0*/  FADD R13, R9, 9.9999997473787516356e-06 ;  /* 0x3727c5ac090d7421 */ /* 0x001fe20000000000 */
[----:B--2---:R-:W-:-:S03]  /*05b0*/  FSETP.GT.AND P2, PT, R3, 8.50705917302346158658e+37, PT ;  /* 0x7e8000000300780b */ /* 0x004fc60003f44000 */
[----:B------:R-:W-:Y:S01]  /*05c0*/  @P4 FMUL R18, R18, 0.25 ;  /* 0x3e80000012124820 */ /* 0x000fe20000400000 */
[----:B------:R-:W-:Y:S01]  /*05d0*/  IMAD.MOV.U32 R7, RZ, RZ, 0x3e800000 ;  /* 0x3e800000ff077424 */ /* 0x000fe200078e00ff */
[----:B------:R-:W0:Y:S02]  /*05e0*/  MUFU.SQRT R13, R13 ;  /* 0x0000000d000d7308 */ /* 0x000e240000002000 */
[----:B------:R-:W-:Y:S01]  /*05f0*/  @!P5 FMUL R18, R18, 16777216 ;  /* 0x4b8000001212d820 */ /* 0x000fe20000400000 */
[----:B------:R-:W-:Y:S02]  /*0600*/  FSETP.GEU.AND P3, PT, R3, 1.175494350822287508e-38, PT ;  /* 0x008000000300780b */ /* 0x000fe40003f6e000 */
[----:B------:R-:W-:-:S03]  /*0610*/  FSEL R12, R7, 1, P4 ;  /* 0x3f800000070c7808 */ /* 0x000fc60002000000 */
[----:B------:R-:W2:Y:S01]  /*0620*/  MUFU.RCP R9, R18 ;  /* 0x0000001200097308 */ /* 0x000ea20000001000 */
[----:B-1----:R-:W-:Y:S01]  /*0630*/  FSETP.GT.AND P4, PT, R6, 8.50705917302346158658e+37, PT ;  /* 0x7e8000000600780b */ /* 0x002fe20003f84000 */
[----:B------:R-:W-:Y:S01]  /*0640*/  @!P5 FMUL R12, R12, 16777216 ;  /* 0x4b8000000c0cd820 */ /* 0x000fe20000400000 */
[----:B------:R-:W-:Y:S01]  /*0650*/  FSETP.GEU.AND P5, PT, R6, 1.175494350822287508e-38, PT ;  /* 0x008000000600780b */ /* 0x000fe20003fae000 */
[----:B------:R-:W-:Y:S01]  /*0660*/  @P2 FMUL R3, R3, 0.25 ;  /* 0x3e80000003032820 */ /* 0x000fe20000400000 */
[----:B0-----:R-:W-:-:S03]  /*0670*/  FSETP.GT.AND P6, PT, R13, 8.50705917302346158658e+37, PT ;  /* 0x7e8000000d00780b */ /* 0x001fc60003fc4000 */
[----:B------:R-:W-:Y:S01]  /*0680*/  @!P3 FMUL R3, R3, 16777216 ;  /* 0x4b8000000303b820 */ /* 0x000fe20000400000 */
[----:B------:R-:W-:Y:S02]  /*0690*/  FSEL R17, R7, 1, P2 ;  /* 0x3f80000007117808 */ /* 0x000fe40001000000 */
[----:B------:R-:W-:-:S03]  /*06a0*/  FSETP.GEU.AND P2, PT, R13, 1.175494350822287508e-38, PT ;  /* 0x008000000d00780b */ /* 0x000fc60003f4e000 */
[----:B------:R-:W-:Y:S01]  /*06b0*/  @P4 FMUL R6, R6, 0.25 ;  /* 0x3e80000006064820 */ /* 0x000fe20000400000 */
[----:B--2---:R-:W-:Y:S02]  /*06c0*/  FMUL R9, R9, R12 ;  /* 0x0000000c09097220 */ /* 0x004fe40000400000 */
[----:B------:R-:W0:Y:S01]  /*06d0*/  MUFU.RCP R12, R3 ;  /* 0x00000003000c7308 */ /* 0x000e220000001000 */
[----:B------:R-:W-:Y:S01]  /*06e0*/  @!P5 FMUL R6, R6, 16777216 ;  /* 0x4b8000000606d820 */ /* 0x000fe20000400000 */
[----:B------:R-:W-:Y:S01]  /*06f0*/  @P6 FMUL R13, R13, 0.25 ;  /* 0x3e8000000d0d6820 */ /* 0x000fe20000400000 */
[----:B------:R-:W-:-:S05]  /*0700*/  @!P3 FMUL R17, R17, 16777216 ;  /* 0x4b8000001111b820 */ /* 0x000fca0000400000 */
[----:B------:R-:W1:Y:S01]  /*0710*/  MUFU.RCP R6, R6 ;  /* 0x0000000600067308 */ /* 0x000e620000001000 */
[----:B------:R-:W-:Y:S01]  /*0720*/  @!P2 FMUL R13, R13, 16777216 ;  /* 0x4b8000000d0da820 */ /* 0x000fe20000400000 */
[C---:B------:R-:W-:Y:S01]  /*0730*/  FSEL R16, R7.reuse, 1, P6 ;  /* 0x3f80000007107808 */ /* 0x040fe20003000000 */
[----:B0-----:R-:W-:Y:S01]  /*0740*/  FMUL R12, R12, R17 ;  /* 0x000000110c0c7220 */ /* 0x001fe20000400000 */
[----:B------:R-:W-:-:S04]  /*0750*/  FSEL R17, R7, 1, P4 ;  /* 0x3f80000007117808 */ /* 0x000fc80002000000 */
[----:B------:R-:W0:Y:S01]  /*0760*/  MUFU.RCP R13, R13 ;  /* 0x0000000d000d7308 */ /* 0x000e220000001000 */
[----:B-----5:R-:W-:Y:S02]  /*0770*/  SEL R7, R5, RZ, !P0 ;  /* 0x000000ff05077207 */ /* 0x020fe40004000000 */
[----:B----4-:R-:W-:Y:S01]  /*0780*/  SEL R14, R14, RZ, !P0 ;  /* 0x000000ff0e0e7207 */ /* 0x010fe20004000000 */
[----:B------:R-:W-:-:S04]  /*0790*/  @!P5 FMUL R17, R17, 16777216 ;  /* 0x4b8000001111d820 */ /* 0x000fc80000400000 */
[----:B-1----:R-:W-:Y:S01]  /*07a0*/  FMUL R3, R6, R17 ;  /* 0x0000001106037220 */ /* 0x002fe20000400000 */
[----:B------:R-:W-:Y:S01]  /*07b0*/  FADD R6, R14, -R7 ;  /* 0x800000070e067221 */ /* 0x000fe20000000000 */
[----:B---3--:R-:W-:Y:S02]  /*07c0*/  SEL R7, R22, RZ, P1 ;  /* 0x000000ff16077207 */ /* 0x008fe40000800000 */
[----:B------:R-:W-:Y:S01]  /*07d0*/  SEL R14, R20, RZ, P1 ;  /* 0x000000ff140e7207 */ /* 0x000fe20000800000 */
[----:B------:R-:W-:Y:S01]  /*07e0*/  @!P2 FMUL R16, R16, 16777216 ;  /* 0x4b8000001010a820 */ /* 0x000fe20000400000 */
[----:B------:R-:W-:Y:S01]  /*07f0*/  SEL R5, R15, RZ, !P0 ;  /* 0x000000ff0f057207 */ /* 0x000fe20004000000 */
[----:B------:R-:W-:Y:S01]  /*0800*/  FMUL R9, R9, R6 ;  /* 0x0000000609097220 */ /* 0x000fe20000400000 */
[----:B------:R-:W-:Y:S01]  /*0810*/  SEL R18, R11, RZ, !P0 ;  /* 0x000000ff0b127207 */ /* 0x000fe20004000000 */
[----:B------:R-:W-:Y:S01]  /*0820*/  FADD R14, R14, -R7 ;  /* 0x800000070e0e7221 */ /* 0x000fe20000000000 */
[----:B0-----:R-:W-:Y:S01]  /*0830*/  FMUL R13, R13, R16 ;  /* 0x000000100d0d7220 */ /* 0x001fe20000400000 */
[----:B------:R-:W0:Y:S01]  /*0840*/  LDC.64 R6, c[0x0][0x260] ;  /* 0x00009800ff067b82 */ /* 0x000e220000000a00 */
[----:B------:R-:W-:-:S02]  /*0850*/  SEL R16, R21, RZ, P1 ;  /* 0x000000ff15107207 */ /* 0x000fc40000800000 */
[----:B------:R-:W-:Y:S01]  /*0860*/  SEL R23, R23, RZ, P1 ;  /* 0x000000ff17177207 */ /* 0x000fe20000800000 */
[----:B------:R-:W-:Y:S01]  /*0870*/  FADD R5, R5, -R18 ;  /* 0x8000001205057221 */ /* 0x000fe20000000000 */
[----:B------:R-:W-:Y:S02]  /*0880*/  SEL R8, R8, RZ, !P0 ;  /* 0x000000ff08087207 */ /* 0x000fe40004000000 */
[----:B------:R-:W-:Y:S01]  /*0890*/  SEL R11, R2, RZ, !P0 ;  /* 0x000000ff020b7207 */ /* 0x000fe20004000000 */
[----:B------:R-:W-:Y:S01]  /*08a0*/  FADD R16, R16, -R23 ;  /* 0x8000001710107221 */ /* 0x000fe20000000000 */
[----:B------:R-:W-:Y:S01]  /*08b0*/  FMUL R12, R12, R5 ;  /* 0x000000050c0c7220 */ /* 0x000fe20000400000 */
[----:B------:R-:W-:Y:S02]  /*08c0*/  SEL R5, R10, RZ, !P0 ;  /* 0x000000ff0a057207 */ /* 0x000fe40004000000 */
[----:B------:R-:W-:Y:S01]  /*08d0*/  SEL R0, R0, RZ, !P0 ;  /* 0x000000ff00007207 */ /* 0x000fe20004000000 */
[----:B------:R-:W-:Y:S01]  /*08e0*/  FMUL R3, R3, R14 ;  /* 0x0000000e03037220 */ /* 0x000fe20000400000 */
[----:B------:R-:W-:Y:S01]  /*08f0*/  SEL R2, R25, RZ, P1 ;  /* 0x000000ff19027207 */ /* 0x000fe20000800000 */
[----:B------:R-:W-:Y:S01]  /*0900*/  FMUL R13, R13, R16 ;  /* 0x000000100d0d7220 */ /* 0x000fe20000400000 */
[----:B------:R-:W-:-:S02]  /*0910*/  SEL R15, R26, RZ, P1 ;  /* 0x000000ff1a0f7207 */ /* 0x000fc40000800000 */
[----:B------:R-:W-:Y:S02]  /*0920*/  SEL R17, R28, RZ, P1 ;  /* 0x000000ff1c117207 */ /* 0x000fe40000800000 */
[----:B------:R-:W-:Y:S01]  /*0930*/  SEL R4, R4, RZ, P1 ;  /* 0x000000ff04047207 */ /* 0x000fe20000800000 */
[----:B------:R-:W-:Y:S01]  /*0940*/  FFMA R9, R8, R9, R11 ;  /* 0x0000000908097223 */ /* 0x000fe2000000000b */
[----:B------:R-:W-:Y:S01]  /*0950*/  FFMA R12, R5, R12, R0 ;  /* 0x0000000c050c7223 */ /* 0x000fe20000000000 */
[----:B------:R-:W-:Y:S02]  /*0960*/  FFMA R3, R2, R3, R17 ;  /* 0x0000000302037223 */ /* 0x000fe40000000011 */
[----:B------:R-:W-:Y:S01]  /*0970*/  FFMA R4, R15, R13, R4 ;  /* 0x0000000d0f047223 */ /* 0x000fe20000000004 */
[----:B------:R-:W-:Y:S02]  /*0980*/  FSETP.GEU.AND P3, PT, R9, RZ, PT ;  /* 0x000000ff0900720b */ /* 0x000fe40003f6e000 */
[----:B------:R-:W-:-:S02]  /*0990*/  FSETP.GEU.AND P4, PT, R12, RZ, PT ;  /* 0x000000ff0c00720b */ /* 0x000fc40003f8e000 */
[----:B------:R-:W-:Y:S02]  /*09a0*/  FSETP.GEU.AND P2, PT, R3, RZ, PT ;  /* 0x000000ff0300720b */ /* 0x000fe40003f4e000 */
[----:B------:R-:W-:Y:S02]  /*09b0*/  FSETP.GEU.AND P1, PT, R4, RZ, PT ;  /* 0x000000ff0400720b */ /* 0x000fe40003f2e000 */
[----:B------:R-:W-:Y:S01]  /*09c0*/  FSEL R8, R9, RZ, P3 ;  /* 0x000000ff09087208 */ /* 0x000fe20001800000 */
[----:B0-----:R-:W-:Y:S01]  /*09d0*/  IMAD.WIDE R6, R27, 0x4, R6 ;  /* 0x000000041b067825 */ /* 0x001fe200078e0206 */
[----:B------:R-:W-:Y:S02]  /*09e0*/  FSEL R9, R12, RZ, P4 ;  /* 0x000000ff0c097208 */ /* 0x000fe40002000000 */
[----:B------:R-:W-:Y:S02]  /*09f0*/  @P0 FSEL R8, R3, RZ, P2 ;  /* 0x000000ff03080208 */ /* 0x000fe40001000000 */
[----:B------:R-:W-:-:S05]  /*0a00*/  @P0 FSEL R9, R4, RZ, P1 ;  /* 0x000000ff04090208 */ /* 0x000fca0000800000 */
[----:B------:R-:W-:Y:S01]  /*0a10*/  STG.E.64 desc[UR4][R6.64], R8 ;  /* 0x0000000806007986 */ /* 0x000fe2000c101b04 */
[----:B------:R-:W-:Y:S05]  /*0a20*/  EXIT ;  /* 0x000000000000794d */ /* 0x000fea0003800000 */
.L_x_0:
[----:B------:R-:W-:-:S00]  /*0a30*/  BRA `(.L_x_0) ;  /* 0xfffffffc00fc7947 */ /* 0x000fc0000383ffff */
[----:B------:R-:W-:-:S00]  /*0a40*/  NOP ;  /* 0x0000000000007918 */ /* 0x000fc00000000000 */
        /* <DEDUP_REMOVED lines=11> */
.L_x_1:


//--------------------- .nv.global.init           --------------------------
	.section	.nv.global.init,"aw",@progbits
.nv.global.init:
	.type		_$_str,@object
	.size		_$_str,(_$_str_$_2 - _$_str)
_$_str:
        /*0000*/ 	.byte	0x5f, 0x5f, 0x43, 0x55, 0x44, 0x41, 0x5f, 0x46, 0x54, 0x5a, 0x00
	.type		_$_str_$_2,@object
	.size		_$_str_$_2,(.L_1 - _$_str_$_2)
_$_str_$_2:
        /*000b*/ 	.byte	0x5f, 0x5f, 0x43, 0x55, 0x44, 0x41, 0x5f, 0x50, 0x52, 0x45, 0x43, 0x5f, 0x53, 0x51, 0x52, 0x54
        /*001b*/ 	.byte	0x00
.L_1:


//--------------------- .nv.constant0.triton_poi_fused_cat_1 --------------------------
	.section	.nv.constant0.triton_poi_fused_cat_1,"a",@progbits
	.sectionflags	@""
	.align	4
.nv.constant0.triton_poi_fused_cat_1:
	.zero		620
